//
// Generated by NVIDIA NVVM Compiler
//
// Compiler Build ID: CL-36424714
// Cuda compilation tools, release 13.0, V13.0.88
// Based on NVVM 20.0.0
//

.version 9.0
.target sm_100
.address_size 64

	// .globl	_ZN3cub18CUB_300001_SM_10006detail11EmptyKernelIvEEvv
.global .align 1 .b8 _ZN41_INTERNAL_f92238b3_4_k_cu_a17e0e13_1708064cuda3std3__45__cpo5beginE[1];
.global .align 1 .b8 _ZN41_INTERNAL_f92238b3_4_k_cu_a17e0e13_1708064cuda3std3__45__cpo3endE[1];
.global .align 1 .b8 _ZN41_INTERNAL_f92238b3_4_k_cu_a17e0e13_1708064cuda3std3__45__cpo6cbeginE[1];
.global .align 1 .b8 _ZN41_INTERNAL_f92238b3_4_k_cu_a17e0e13_1708064cuda3std3__45__cpo4cendE[1];
.global .align 1 .b8 _ZN41_INTERNAL_f92238b3_4_k_cu_a17e0e13_1708064cuda3std3__45__cpo6rbeginE[1];
.global .align 1 .b8 _ZN41_INTERNAL_f92238b3_4_k_cu_a17e0e13_1708064cuda3std3__45__cpo4rendE[1];
.global .align 1 .b8 _ZN41_INTERNAL_f92238b3_4_k_cu_a17e0e13_1708064cuda3std3__45__cpo7crbeginE[1];
.global .align 1 .b8 _ZN41_INTERNAL_f92238b3_4_k_cu_a17e0e13_1708064cuda3std3__45__cpo5crendE[1];
.global .align 1 .b8 _ZN41_INTERNAL_f92238b3_4_k_cu_a17e0e13_1708064cuda3std3__443_GLOBAL__N__f92238b3_4_k_cu_a17e0e13_1708066ignoreE[1];
.global .align 1 .b8 _ZN41_INTERNAL_f92238b3_4_k_cu_a17e0e13_1708064cuda3std3__419piecewise_constructE[1];
.global .align 1 .b8 _ZN41_INTERNAL_f92238b3_4_k_cu_a17e0e13_1708064cuda3std3__48in_placeE[1];
.global .align 1 .b8 _ZN41_INTERNAL_f92238b3_4_k_cu_a17e0e13_1708064cuda3std3__420unreachable_sentinelE[1];
.global .align 1 .b8 _ZN41_INTERNAL_f92238b3_4_k_cu_a17e0e13_1708064cuda3std3__47nulloptE[1];
.global .align 1 .b8 _ZN41_INTERNAL_f92238b3_4_k_cu_a17e0e13_1708064cuda3std6ranges3__45__cpo4swapE[1];
.global .align 1 .b8 _ZN41_INTERNAL_f92238b3_4_k_cu_a17e0e13_1708064cuda3std6ranges3__45__cpo9iter_moveE[1];
.global .align 1 .b8 _ZN41_INTERNAL_f92238b3_4_k_cu_a17e0e13_1708064cuda3std6ranges3__45__cpo5beginE[1];
.global .align 1 .b8 _ZN41_INTERNAL_f92238b3_4_k_cu_a17e0e13_1708064cuda3std6ranges3__45__cpo3endE[1];
.global .align 1 .b8 _ZN41_INTERNAL_f92238b3_4_k_cu_a17e0e13_1708064cuda3std6ranges3__45__cpo6cbeginE[1];
.global .align 1 .b8 _ZN41_INTERNAL_f92238b3_4_k_cu_a17e0e13_1708064cuda3std6ranges3__45__cpo4cendE[1];
.global .align 1 .b8 _ZN41_INTERNAL_f92238b3_4_k_cu_a17e0e13_1708064cuda3std6ranges3__45__cpo7advanceE[1];
.global .align 1 .b8 _ZN41_INTERNAL_f92238b3_4_k_cu_a17e0e13_1708064cuda3std6ranges3__45__cpo9iter_swapE[1];
.global .align 1 .b8 _ZN41_INTERNAL_f92238b3_4_k_cu_a17e0e13_1708064cuda3std6ranges3__45__cpo4nextE[1];
.global .align 1 .b8 _ZN41_INTERNAL_f92238b3_4_k_cu_a17e0e13_1708064cuda3std6ranges3__45__cpo4prevE[1];
.global .align 1 .b8 _ZN41_INTERNAL_f92238b3_4_k_cu_a17e0e13_1708064cuda3std6ranges3__45__cpo4dataE[1];
.global .align 1 .b8 _ZN41_INTERNAL_f92238b3_4_k_cu_a17e0e13_1708064cuda3std6ranges3__45__cpo5cdataE[1];
.global .align 1 .b8 _ZN41_INTERNAL_f92238b3_4_k_cu_a17e0e13_1708064cuda3std6ranges3__45__cpo4sizeE[1];
.global .align 1 .b8 _ZN41_INTERNAL_f92238b3_4_k_cu_a17e0e13_1708064cuda3std6ranges3__45__cpo5ssizeE[1];
.global .align 1 .b8 _ZN41_INTERNAL_f92238b3_4_k_cu_a17e0e13_1708064cuda3std6ranges3__45__cpo8distanceE[1];
.global .align 1 .b8 _ZN41_INTERNAL_f92238b3_4_k_cu_a17e0e13_1708066thrust24THRUST_300001_SM_1000_NS6system6detail10sequential3seqE[1];

.visible .entry _ZN3cub18CUB_300001_SM_10006detail11EmptyKernelIvEEvv()
{


	ret;

}


// ===== COMPILED SASS (sm_100) =====

	.target	sm_100

	.elftype	@"ET_EXEC"


//--------------------- .note.nv.tkinfo           --------------------------
	.section	.note.nv.tkinfo,"",@"SHT_NOTE"
	.sectionflags	@"SHF_NOTE_NV_TKINFO"
	.tkinfo
        /*0018*/ 	.word	0x00000002
        /*0030*/ 	.string	""
        /*0030*/ 	.string	"ptxas"
        /*0030*/ 	.string	"Cuda compilation tools, release 13.0, V13.0.88"
        /*0030*/ 	.string	"Build cuda_13.0.r13.0/compiler.36424714_0"
        /*0030*/ 	.string	"-arch sm_100 -m 64 "



//--------------------- .note.nv.cuinfo           --------------------------
	.section	.note.nv.cuinfo,"",@"SHT_NOTE"
	.sectionflags	@"SHF_NOTE_NV_CUINFO"
        /*0018*/ 	.short	0x0002
        /*001a*/ 	.short	0x0064
        /*001c*/ 	.short	0x0082
	.zero		2


//--------------------- .nv.info                  --------------------------
	.section	.nv.info,"",@"SHT_CUDA_INFO"
	.align	4


	//----- nvinfo : EIATTR_REGCOUNT
	.align		4
        /*0000*/ 	.byte	0x04, 0x2f
        /*0002*/ 	.short	(.L_30 - .L_29)
	.align		4
.L_29:
        /*0004*/ 	.word	index@(_ZN3cub18CUB_300001_SM_10006detail11EmptyKernelIvEEvv)
        /*0008*/ 	.word	0x00000004


	//----- nvinfo : EIATTR_FRAME_SIZE
	.align		4
.L_30:
        /*000c*/ 	.byte	0x04, 0x11
        /*000e*/ 	.short	(.L_32 - .L_31)
	.align		4
.L_31:
        /*0010*/ 	.word	index@(_ZN3cub18CUB_300001_SM_10006detail11EmptyKernelIvEEvv)
        /*0014*/ 	.word	0x00000000


	//----- nvinfo : EIATTR_MIN_STACK_SIZE
	.align		4
.L_32:
        /*0018*/ 	.byte	0x04, 0x12
        /*001a*/ 	.short	(.L_34 - .L_33)
	.align		4
.L_33:
        /*001c*/ 	.word	index@(_ZN3cub18CUB_300001_SM_10006detail11EmptyKernelIvEEvv)
        /*0020*/ 	.word	0x00000000
.L_34:


//--------------------- .nv.compat                --------------------------
	.section	.nv.compat,"",@"SHT_CUDA_COMPAT_INFO"
	.align	4
        /*0000*/ 	.byte	0x02, 0x09, 0x00, 0x00, 0x02, 0x02, 0x01, 0x00, 0x02, 0x05, 0x05, 0x00, 0x03, 0x07, 0x01, 0x01
        /*0010*/ 	.byte	0x02, 0x03, 0x00, 0x00, 0x02, 0x06, 0x01, 0x00, 0x04, 0x0b, 0x08, 0x00, 0x09, 0x00, 0x00, 0x00
        /*0020*/ 	.byte	0x00, 0x00, 0x00, 0x00


//--------------------- .nv.info._ZN3cub18CUB_300001_SM_10006detail11EmptyKernelIvEEvv --------------------------
	.section	.nv.info._ZN3cub18CUB_300001_SM_10006detail11EmptyKernelIvEEvv,"",@"SHT_CUDA_INFO"
	.sectionflags	@""
	.align	4


	//----- nvinfo : EIATTR_CUDA_API_VERSION
	.align		4
        /*0000*/ 	.byte	0x04, 0x37
        /*0002*/ 	.short	(.L_36 - .L_35)
.L_35:
        /*0004*/ 	.word	0x00000082


	//----- nvinfo : EIATTR_SPARSE_MMA_MASK
	.align		4
.L_36:
        /*0008*/ 	.byte	0x03, 0x50
        /*000a*/ 	.short	0x0000


	//----- nvinfo : EIATTR_MAXREG_COUNT
	.align		4
        /*000c*/ 	.byte	0x03, 0x1b
        /*000e*/ 	.short	0x00ff


	//----- nvinfo : EIATTR_MERCURY_ISA_VERSION
	.align		4
        /*0010*/ 	.byte	0x03, 0x5f
        /*0012*/ 	.short	0x0101


	//----- nvinfo : EIATTR_VRC_CTA_INIT_COUNT
	.align		4
        /*0014*/ 	.byte	0x02, 0x4a
	.zero		1
	.zero		1


	//----- nvinfo : EIATTR_EXIT_INSTR_OFFSETS
	.align		4
        /*0018*/ 	.byte	0x04, 0x1c
        /*001a*/ 	.short	(.L_38 - .L_37)


	//   ....[0]....
.L_37:
        /*001c*/ 	.word	0x00000010


	//----- nvinfo : EIATTR_SW_WAR
	.align		4
.L_38:
        /*0020*/ 	.byte	0x04, 0x36
        /*0022*/ 	.short	(.L_40 - .L_39)
.L_39:
        /*0024*/ 	.word	0x00000008
.L_40:


//--------------------- .nv.callgraph             --------------------------
	.section	.nv.callgraph,"",@"SHT_CUDA_CALLGRAPH"
	.align	4
	.sectionentsize	8
	.align		4
        /*0000*/ 	.word	0x00000000
	.align		4
        /*0004*/ 	.word	0xffffffff
	.align		4
        /*0008*/ 	.word	0x00000000
	.align		4
        /*000c*/ 	.word	0xfffffffe
	.align		4
        /*0010*/ 	.word	0x00000000
	.align		4
        /*0014*/ 	.word	0xfffffffd
	.align		4
        /*0018*/ 	.word	0x00000000
	.align		4
        /*001c*/ 	.word	0xfffffffc


//--------------------- .nv.constant4             --------------------------
	.section	.nv.constant4,"a",@progbits
	.align	8
	.align		8
.nv.constant4:
        /*0000*/ 	.dword	_ZN41_INTERNAL_f92238b3_4_k_cu_a17e0e13_1711004cuda3std3__45__cpo5beginE
	.align		8
        /*0008*/ 	.dword	_ZN41_INTERNAL_f92238b3_4_k_cu_a17e0e13_1711004cuda3std3__45__cpo3endE
	.align		8
        /*0010*/ 	.dword	_ZN41_INTERNAL_f92238b3_4_k_cu_a17e0e13_1711004cuda3std3__45__cpo6cbeginE
	.align		8
        /*0018*/ 	.dword	_ZN41_INTERNAL_f92238b3_4_k_cu_a17e0e13_1711004cuda3std3__45__cpo4cendE
	.align		8
        /*0020*/ 	.dword	_ZN41_INTERNAL_f92238b3_4_k_cu_a17e0e13_1711004cuda3std3__45__cpo6rbeginE
	.align		8
        /*0028*/ 	.dword	_ZN41_INTERNAL_f92238b3_4_k_cu_a17e0e13_1711004cuda3std3__45__cpo4rendE
	.align		8
        /*0030*/ 	.dword	_ZN41_INTERNAL_f92238b3_4_k_cu_a17e0e13_1711004cuda3std3__45__cpo7crbeginE
	.align		8
        /*0038*/ 	.dword	_ZN41_INTERNAL_f92238b3_4_k_cu_a17e0e13_1711004cuda3std3__45__cpo5crendE
	.align		8
        /*0040*/ 	.dword	_ZN41_INTERNAL_f92238b3_4_k_cu_a17e0e13_1711004cuda3std3__443_GLOBAL__N__f92238b3_4_k_cu_a17e0e13_1711006ignoreE
	.align		8
        /*0048*/ 	.dword	_ZN41_INTERNAL_f92238b3_4_k_cu_a17e0e13_1711004cuda3std3__419piecewise_constructE
	.align		8
        /*0050*/ 	.dword	_ZN41_INTERNAL_f92238b3_4_k_cu_a17e0e13_1711004cuda3std3__48in_placeE
	.align		8
        /*0058*/ 	.dword	_ZN41_INTERNAL_f92238b3_4_k_cu_a17e0e13_1711004cuda3std3__420unreachable_sentinelE
	.align		8
        /*0060*/ 	.dword	_ZN41_INTERNAL_f92238b3_4_k_cu_a17e0e13_1711004cuda3std3__47nulloptE
	.align		8
        /*0068*/ 	.dword	_ZN41_INTERNAL_f92238b3_4_k_cu_a17e0e13_1711004cuda3std6ranges3__45__cpo4swapE
	.align		8
        /*0070*/ 	.dword	_ZN41_INTERNAL_f92238b3_4_k_cu_a17e0e13_1711004cuda3std6ranges3__45__cpo9iter_moveE
	.align		8
        /*0078*/ 	.dword	_ZN41_INTERNAL_f92238b3_4_k_cu_a17e0e13_1711004cuda3std6ranges3__45__cpo5beginE
	.align		8
        /*0080*/ 	.dword	_ZN41_INTERNAL_f92238b3_4_k_cu_a17e0e13_1711004cuda3std6ranges3__45__cpo3endE
	.align		8
        /*0088*/ 	.dword	_ZN41_INTERNAL_f92238b3_4_k_cu_a17e0e13_1711004cuda3std6ranges3__45__cpo6cbeginE
	.align		8
        /*0090*/ 	.dword	_ZN41_INTERNAL_f92238b3_4_k_cu_a17e0e13_1711004cuda3std6ranges3__45__cpo4cendE
	.align		8
        /*0098*/ 	.dword	_ZN41_INTERNAL_f92238b3_4_k_cu_a17e0e13_1711004cuda3std6ranges3__45__cpo7advanceE
	.align		8
        /*00a0*/ 	.dword	_ZN41_INTERNAL_f92238b3_4_k_cu_a17e0e13_1711004cuda3std6ranges3__45__cpo9iter_swapE
	.align		8
        /*00a8*/ 	.dword	_ZN41_INTERNAL_f92238b3_4_k_cu_a17e0e13_1711004cuda3std6ranges3__45__cpo4nextE
	.align		8
        /*00b0*/ 	.dword	_ZN41_INTERNAL_f92238b3_4_k_cu_a17e0e13_1711004cuda3std6ranges3__45__cpo4prevE
	.align		8
        /*00b8*/ 	.dword	_ZN41_INTERNAL_f92238b3_4_k_cu_a17e0e13_1711004cuda3std6ranges3__45__cpo4dataE
	.align		8
        /*00c0*/ 	.dword	_ZN41_INTERNAL_f92238b3_4_k_cu_a17e0e13_1711004cuda3std6ranges3__45__cpo5cdataE
	.align		8
        /*00c8*/ 	.dword	_ZN41_INTERNAL_f92238b3_4_k_cu_a17e0e13_1711004cuda3std6ranges3__45__cpo4sizeE
	.align		8
        /*00d0*/ 	.dword	_ZN41_INTERNAL_f92238b3_4_k_cu_a17e0e13_1711004cuda3std6ranges3__45__cpo5ssizeE
	.align		8
        /*00d8*/ 	.dword	_ZN41_INTERNAL_f92238b3_4_k_cu_a17e0e13_1711004cuda3std6ranges3__45__cpo8distanceE
	.align		8
        /*00e0*/ 	.dword	_ZN41_INTERNAL_f92238b3_4_k_cu_a17e0e13_1711006thrust24THRUST_300001_SM_1000_NS6system6detail10sequential3seqE


//--------------------- .text._ZN3cub18CUB_300001_SM_10006detail11EmptyKernelIvEEvv --------------------------
	.section	.text._ZN3cub18CUB_300001_SM_10006detail11EmptyKernelIvEEvv,"ax",@progbits
	.align	128
        .global         _ZN3cub18CUB_300001_SM_10006detail11EmptyKernelIvEEvv
        .type           _ZN3cub18CUB_300001_SM_10006detail11EmptyKernelIvEEvv,@function
        .size           _ZN3cub18CUB_300001_SM_10006detail11EmptyKernelIvEEvv,(.L_x_1 - _ZN3cub18CUB_300001_SM_10006detail11EmptyKernelIvEEvv)
        .other          _ZN3cub18CUB_300001_SM_10006detail11EmptyKernelIvEEvv,@"STO_CUDA_ENTRY STV_DEFAULT"
_ZN3cub18CUB_300001_SM_10006detail11EmptyKernelIvEEvv:
.text._ZN3cub18CUB_300001_SM_10006detail11EmptyKernelIvEEvv:
[----:B------:R-:W-:Y:S01]  /*0000*/  LDC R1, c[0x0][0x37c] ;  /* 0x0000df00ff017b82 */ /* 0x000fe20000000800 */
[----:B------:R-:W-:Y:S05]  /*0010*/  EXIT ;  /* 0x000000000000794d */ /* 0x000fea0003800000 */
.L_x_0:
[----:B------:R-:W-:-:S00]  /*0020*/  BRA `(.L_x_0) ;  /* 0xfffffffc00fc7947 */ /* 0x000fc0000383ffff */
[----:B------:R-:W-:-:S00]  /*0030*/  NOP ;  /* 0x0000000000007918 */ /* 0x000fc00000000000 */
        /* <DEDUP_REMOVED lines=12> */
.L_x_1:


//--------------------- .nv.shared.reserved.0     --------------------------
	.section	.nv.shared.reserved.0,"aw",@nobits
	.weak		__nv_reservedSMEM_offset_0_alias
	.size		__nv_reservedSMEM_offset_0_alias, 0, 64
	.other		__nv_reservedSMEM_offset_0_alias,@"STO_CUDA_RESERVED_SHARED STV_DEFAULT"
__nv_reservedSMEM_offset_0_alias:
	.zero		0
	.zero		64


//--------------------- .nv.global                --------------------------
	.section	.nv.global,"aw",@nobits
.nv.global:
	.type		_ZN41_INTERNAL_f92238b3_4_k_cu_a17e0e13_1711004cuda3std3__443_GLOBAL__N__f92238b3_4_k_cu_a17e0e13_1711006ignoreE,@object
	.size		_ZN41_INTERNAL_f92238b3_4_k_cu_a17e0e13_1711004cuda3std3__443_GLOBAL__N__f92238b3_4_k_cu_a17e0e13_1711006ignoreE,(_ZN41_INTERNAL_f92238b3_4_k_cu_a17e0e13_1711004cuda3std6ranges3__45__cpo5cdataE - _ZN41_INTERNAL_f92238b3_4_k_cu_a17e0e13_1711004cuda3std3__443_GLOBAL__N__f92238b3_4_k_cu_a17e0e13_1711006ignoreE)
_ZN41_INTERNAL_f92238b3_4_k_cu_a17e0e13_1711004cuda3std3__443_GLOBAL__N__f92238b3_4_k_cu_a17e0e13_1711006ignoreE:
	.zero		1
	.type		_ZN41_INTERNAL_f92238b3_4_k_cu_a17e0e13_1711004cuda3std6ranges3__45__cpo5cdataE,@object
	.size		_ZN41_INTERNAL_f92238b3_4_k_cu_a17e0e13_1711004cuda3std6ranges3__45__cpo5cdataE,(_ZN41_INTERNAL_f92238b3_4_k_cu_a17e0e13_1711004cuda3std3__45__cpo5beginE - _ZN41_INTERNAL_f92238b3_4_k_cu_a17e0e13_1711004cuda3std6ranges3__45__cpo5cdataE)
_ZN41_INTERNAL_f92238b3_4_k_cu_a17e0e13_1711004cuda3std6ranges3__45__cpo5cdataE:
	.zero		1
	.type		_ZN41_INTERNAL_f92238b3_4_k_cu_a17e0e13_1711004cuda3std3__45__cpo5beginE,@object
	.size		_ZN41_INTERNAL_f92238b3_4_k_cu_a17e0e13_1711004cuda3std3__45__cpo5beginE,(_ZN41_INTERNAL_f92238b3_4_k_cu_a17e0e13_1711004cuda3std6ranges3__45__cpo3endE - _ZN41_INTERNAL_f92238b3_4_k_cu_a17e0e13_1711004cuda3std3__45__cpo5beginE)
_ZN41_INTERNAL_f92238b3_4_k_cu_a17e0e13_1711004cuda3std3__45__cpo5beginE:
	.zero		1
	.type		_ZN41_INTERNAL_f92238b3_4_k_cu_a17e0e13_1711004cuda3std6ranges3__45__cpo3endE,@object
	.size		_ZN41_INTERNAL_f92238b3_4_k_cu_a17e0e13_1711004cuda3std6ranges3__45__cpo3endE,(_ZN41_INTERNAL_f92238b3_4_k_cu_a17e0e13_1711004cuda3std3__47nulloptE - _ZN41_INTERNAL_f92238b3_4_k_cu_a17e0e13_1711004cuda3std6ranges3__45__cpo3endE)
_ZN41_INTERNAL_f92238b3_4_k_cu_a17e0e13_1711004cuda3std6ranges3__45__cpo3endE:
	.zero		1
	.type		_ZN41_INTERNAL_f92238b3_4_k_cu_a17e0e13_1711004cuda3std3__47nulloptE,@object
	.size		_ZN41_INTERNAL_f92238b3_4_k_cu_a17e0e13_1711004cuda3std3__47nulloptE,(_ZN41_INTERNAL_f92238b3_4_k_cu_a17e0e13_1711006thrust24THRUST_300001_SM_1000_NS6system6detail10sequential3seqE - _ZN41_INTERNAL_f92238b3_4_k_cu_a17e0e13_1711004cuda3std3__47nulloptE)
_ZN41_INTERNAL_f92238b3_4_k_cu_a17e0e13_1711004cuda3std3__47nulloptE:
	.zero		1
	.type		_ZN41_INTERNAL_f92238b3_4_k_cu_a17e0e13_1711006thrust24THRUST_300001_SM_1000_NS6system6detail10sequential3seqE,@object
	.size		_ZN41_INTERNAL_f92238b3_4_k_cu_a17e0e13_1711006thrust24THRUST_300001_SM_1000_NS6system6detail10sequential3seqE,(_ZN41_INTERNAL_f92238b3_4_k_cu_a17e0e13_1711004cuda3std3__45__cpo6rbeginE - _ZN41_INTERNAL_f92238b3_4_k_cu_a17e0e13_1711006thrust24THRUST_300001_SM_1000_NS6system6detail10sequential3seqE)
_ZN41_INTERNAL_f92238b3_4_k_cu_a17e0e13_1711006thrust24THRUST_300001_SM_1000_NS6system6detail10sequential3seqE:
	.zero		1
	.type		_ZN41_INTERNAL_f92238b3_4_k_cu_a17e0e13_1711004cuda3std3__45__cpo6rbeginE,@object
	.size		_ZN41_INTERNAL_f92238b3_4_k_cu_a17e0e13_1711004cuda3std3__45__cpo6rbeginE,(_ZN41_INTERNAL_f92238b3_4_k_cu_a17e0e13_1711004cuda3std6ranges3__45__cpo9iter_swapE - _ZN41_INTERNAL_f92238b3_4_k_cu_a17e0e13_1711004cuda3std3__45__cpo6rbeginE)
_ZN41_INTERNAL_f92238b3_4_k_cu_a17e0e13_1711004cuda3std3__45__cpo6rbeginE:
	.zero		1
	.type		_ZN41_INTERNAL_f92238b3_4_k_cu_a17e0e13_1711004cuda3std6ranges3__45__cpo9iter_swapE,@object
	.size		_ZN41_INTERNAL_f92238b3_4_k_cu_a17e0e13_1711004cuda3std6ranges3__45__cpo9iter_swapE,(_ZN41_INTERNAL_f92238b3_4_k_cu_a17e0e13_1711004cuda3std3__48in_placeE - _ZN41_INTERNAL_f92238b3_4_k_cu_a17e0e13_1711004cuda3std6ranges3__45__cpo9iter_swapE)
_ZN41_INTERNAL_f92238b3_4_k_cu_a17e0e13_1711004cuda3std6ranges3__45__cpo9iter_swapE:
	.zero		1
	.type		_ZN41_INTERNAL_f92238b3_4_k_cu_a17e0e13_1711004cuda3std3__48in_placeE,@object
	.size		_ZN41_INTERNAL_f92238b3_4_k_cu_a17e0e13_1711004cuda3std3__48in_placeE,(_ZN41_INTERNAL_f92238b3_4_k_cu_a17e0e13_1711004cuda3std6ranges3__45__cpo5ssizeE - _ZN41_INTERNAL_f92238b3_4_k_cu_a17e0e13_1711004cuda3std3__48in_placeE)
_ZN41_INTERNAL_f92238b3_4_k_cu_a17e0e13_1711004cuda3std3__48in_placeE:
	.zero		1
	.type		_ZN41_INTERNAL_f92238b3_4_k_cu_a17e0e13_1711004cuda3std6ranges3__45__cpo5ssizeE,@object
	.size		_ZN41_INTERNAL_f92238b3_4_k_cu_a17e0e13_1711004cuda3std6ranges3__45__cpo5ssizeE,(_ZN41_INTERNAL_f92238b3_4_k_cu_a17e0e13_1711004cuda3std3__45__cpo6cbeginE - _ZN41_INTERNAL_f92238b3_4_k_cu_a17e0e13_1711004cuda3std6ranges3__45__cpo5ssizeE)
_ZN41_INTERNAL_f92238b3_4_k_cu_a17e0e13_1711004cuda3std6ranges3__45__cpo5ssizeE:
	.zero		1
	.type		_ZN41_INTERNAL_f92238b3_4_k_cu_a17e0e13_1711004cuda3std3__45__cpo6cbeginE,@object
	.size		_ZN41_INTERNAL_f92238b3_4_k_cu_a17e0e13_1711004cuda3std3__45__cpo6cbeginE,(_ZN41_INTERNAL_f92238b3_4_k_cu_a17e0e13_1711004cuda3std6ranges3__45__cpo4cendE - _ZN41_INTERNAL_f92238b3_4_k_cu_a17e0e13_1711004cuda3std3__45__cpo6cbeginE)
_ZN41_INTERNAL_f92238b3_4_k_cu_a17e0e13_1711004cuda3std3__45__cpo6cbeginE:
	.zero		1
	.type		_ZN41_INTERNAL_f92238b3_4_k_cu_a17e0e13_1711004cuda3std6ranges3__45__cpo4cendE,@object
	.size		_ZN41_INTERNAL_f92238b3_4_k_cu_a17e0e13_1711004cuda3std6ranges3__45__cpo4cendE,(_ZN41_INTERNAL_f92238b3_4_k_cu_a17e0e13_1711004cuda3std3__45__cpo7crbeginE - _ZN41_INTERNAL_f92238b3_4_k_cu_a17e0e13_1711004cuda3std6ranges3__45__cpo4cendE)
_ZN41_INTERNAL_f92238b3_4_k_cu_a17e0e13_1711004cuda3std6ranges3__45__cpo4cendE:
	.zero		1
	.type		_ZN41_INTERNAL_f92238b3_4_k_cu_a17e0e13_1711004cuda3std3__45__cpo7crbeginE,@object
	.size		_ZN41_INTERNAL_f92238b3_4_k_cu_a17e0e13_1711004cuda3std3__45__cpo7crbeginE,(_ZN41_INTERNAL_f92238b3_4_k_cu_a17e0e13_1711004cuda3std6ranges3__45__cpo4prevE - _ZN41_INTERNAL_f92238b3_4_k_cu_a17e0e13_1711004cuda3std3__45__cpo7crbeginE)
_ZN41_INTERNAL_f92238b3_4_k_cu_a17e0e13_1711004cuda3std3__45__cpo7crbeginE:
	.zero		1
	.type		_ZN41_INTERNAL_f92238b3_4_k_cu_a17e0e13_1711004cuda3std6ranges3__45__cpo4prevE,@object
	.size		_ZN41_INTERNAL_f92238b3_4_k_cu_a17e0e13_1711004cuda3std6ranges3__45__cpo4prevE,(_ZN41_INTERNAL_f92238b3_4_k_cu_a17e0e13_1711004cuda3std6ranges3__45__cpo9iter_moveE - _ZN41_INTERNAL_f92238b3_4_k_cu_a17e0e13_1711004cuda3std6ranges3__45__cpo4prevE)
_ZN41_INTERNAL_f92238b3_4_k_cu_a17e0e13_1711004cuda3std6ranges3__45__cpo4prevE:
	.zero		1
	.type		_ZN41_INTERNAL_f92238b3_4_k_cu_a17e0e13_1711004cuda3std6ranges3__45__cpo9iter_moveE,@object
	.size		_ZN41_INTERNAL_f92238b3_4_k_cu_a17e0e13_1711004cuda3std6ranges3__45__cpo9iter_moveE,(_ZN41_INTERNAL_f92238b3_4_k_cu_a17e0e13_1711004cuda3std3__420unreachable_sentinelE - _ZN41_INTERNAL_f92238b3_4_k_cu_a17e0e13_1711004cuda3std6ranges3__45__cpo9iter_moveE)
_ZN41_INTERNAL_f92238b3_4_k_cu_a17e0e13_1711004cuda3std6ranges3__45__cpo9iter_moveE:
	.zero		1
	.type		_ZN41_INTERNAL_f92238b3_4_k_cu_a17e0e13_1711004cuda3std3__420unreachable_sentinelE,@object
	.size		_ZN41_INTERNAL_f92238b3_4_k_cu_a17e0e13_1711004cuda3std3__420unreachable_sentinelE,(_ZN41_INTERNAL_f92238b3_4_k_cu_a17e0e13_1711004cuda3std6ranges3__45__cpo8distanceE - _ZN41_INTERNAL_f92238b3_4_k_cu_a17e0e13_1711004cuda3std3__420unreachable_sentinelE)
_ZN41_INTERNAL_f92238b3_4_k_cu_a17e0e13_1711004cuda3std3__420unreachable_sentinelE:
	.zero		1
	.type		_ZN41_INTERNAL_f92238b3_4_k_cu_a17e0e13_1711004cuda3std6ranges3__45__cpo8distanceE,@object
	.size		_ZN41_INTERNAL_f92238b3_4_k_cu_a17e0e13_1711004cuda3std6ranges3__45__cpo8distanceE,(_ZN41_INTERNAL_f92238b3_4_k_cu_a17e0e13_1711004cuda3std3__45__cpo4cendE - _ZN41_INTERNAL_f92238b3_4_k_cu_a17e0e13_1711004cuda3std6ranges3__45__cpo8distanceE)
_ZN41_INTERNAL_f92238b3_4_k_cu_a17e0e13_1711004cuda3std6ranges3__45__cpo8distanceE:
	.zero		1
	.type		_ZN41_INTERNAL_f92238b3_4_k_cu_a17e0e13_1711004cuda3std3__45__cpo4cendE,@object
	.size		_ZN41_INTERNAL_f92238b3_4_k_cu_a17e0e13_1711004cuda3std3__45__cpo4cendE,(_ZN41_INTERNAL_f92238b3_4_k_cu_a17e0e13_1711004cuda3std6ranges3__45__cpo7advanceE - _ZN41_INTERNAL_f92238b3_4_k_cu_a17e0e13_1711004cuda3std3__45__cpo4cendE)
_ZN41_INTERNAL_f92238b3_4_k_cu_a17e0e13_1711004cuda3std3__45__cpo4cendE:
	.zero		1
	.type		_ZN41_INTERNAL_f92238b3_4_k_cu_a17e0e13_1711004cuda3std6ranges3__45__cpo7advanceE,@object
	.size		_ZN41_INTERNAL_f92238b3_4_k_cu_a17e0e13_1711004cuda3std6ranges3__45__cpo7advanceE,(_ZN41_INTERNAL_f92238b3_4_k_cu_a17e0e13_1711004cuda3std3__45__cpo5crendE - _ZN41_INTERNAL_f92238b3_4_k_cu_a17e0e13_1711004cuda3std6ranges3__45__cpo7advanceE)
_ZN41_INTERNAL_f92238b3_4_k_cu_a17e0e13_1711004cuda3std6ranges3__45__cpo7advanceE:
	.zero		1
	.type		_ZN41_INTERNAL_f92238b3_4_k_cu_a17e0e13_1711004cuda3std3__45__cpo5crendE,@object
	.size		_ZN41_INTERNAL_f92238b3_4_k_cu_a17e0e13_1711004cuda3std3__45__cpo5crendE,(_ZN41_INTERNAL_f92238b3_4_k_cu_a17e0e13_1711004cuda3std6ranges3__45__cpo4dataE - _ZN41_INTERNAL_f92238b3_4_k_cu_a17e0e13_1711004cuda3std3__45__cpo5crendE)
_ZN41_INTERNAL_f92238b3_4_k_cu_a17e0e13_1711004cuda3std3__45__cpo5crendE:
	.zero		1
	.type		_ZN41_INTERNAL_f92238b3_4_k_cu_a17e0e13_1711004cuda3std6ranges3__45__cpo4dataE,@object
	.size		_ZN41_INTERNAL_f92238b3_4_k_cu_a17e0e13_1711004cuda3std6ranges3__45__cpo4dataE,(_ZN41_INTERNAL_f92238b3_4_k_cu_a17e0e13_1711004cuda3std6ranges3__45__cpo5beginE - _ZN41_INTERNAL_f92238b3_4_k_cu_a17e0e13_1711004cuda3std6ranges3__45__cpo4dataE)
_ZN41_INTERNAL_f92238b3_4_k_cu_a17e0e13_1711004cuda3std6ranges3__45__cpo4dataE:
	.zero		1
	.type		_ZN41_INTERNAL_f92238b3_4_k_cu_a17e0e13_1711004cuda3std6ranges3__45__cpo5beginE,@object
	.size		_ZN41_INTERNAL_f92238b3_4_k_cu_a17e0e13_1711004cuda3std6ranges3__45__cpo5beginE,(_ZN41_INTERNAL_f92238b3_4_k_cu_a17e0e13_1711004cuda3std3__419piecewise_constructE - _ZN41_INTERNAL_f92238b3_4_k_cu_a17e0e13_1711004cuda3std6ranges3__45__cpo5beginE)
_ZN41_INTERNAL_f92238b3_4_k_cu_a17e0e13_1711004cuda3std6ranges3__45__cpo5beginE:
	.zero		1
	.type		_ZN41_INTERNAL_f92238b3_4_k_cu_a17e0e13_1711004cuda3std3__419piecewise_constructE,@object
	.size		_ZN41_INTERNAL_f92238b3_4_k_cu_a17e0e13_1711004cuda3std3__419piecewise_constructE,(_ZN41_INTERNAL_f92238b3_4_k_cu_a17e0e13_1711004cuda3std6ranges3__45__cpo4sizeE - _ZN41_INTERNAL_f92238b3_4_k_cu_a17e0e13_1711004cuda3std3__419piecewise_constructE)
_ZN41_INTERNAL_f92238b3_4_k_cu_a17e0e13_1711004cuda3std3__419piecewise_constructE:
	.zero		1
	.type		_ZN41_INTERNAL_f92238b3_4_k_cu_a17e0e13_1711004cuda3std6ranges3__45__cpo4sizeE,@object
	.size		_ZN41_INTERNAL_f92238b3_4_k_cu_a17e0e13_1711004cuda3std6ranges3__45__cpo4sizeE,(_ZN41_INTERNAL_f92238b3_4_k_cu_a17e0e13_1711004cuda3std3__45__cpo3endE - _ZN41_INTERNAL_f92238b3_4_k_cu_a17e0e13_1711004cuda3std6ranges3__45__cpo4sizeE)
_ZN41_INTERNAL_f92238b3_4_k_cu_a17e0e13_1711004cuda3std6ranges3__45__cpo4sizeE:
	.zero		1
	.type		_ZN41_INTERNAL_f92238b3_4_k_cu_a17e0e13_1711004cuda3std3__45__cpo3endE,@object
	.size		_ZN41_INTERNAL_f92238b3_4_k_cu_a17e0e13_1711004cuda3std3__45__cpo3endE,(_ZN41_INTERNAL_f92238b3_4_k_cu_a17e0e13_1711004cuda3std6ranges3__45__cpo6cbeginE - _ZN41_INTERNAL_f92238b3_4_k_cu_a17e0e13_1711004cuda3std3__45__cpo3endE)
_ZN41_INTERNAL_f92238b3_4_k_cu_a17e0e13_1711004cuda3std3__45__cpo3endE:
	.zero		1
	.type		_ZN41_INTERNAL_f92238b3_4_k_cu_a17e0e13_1711004cuda3std6ranges3__45__cpo6cbeginE,@object
	.size		_ZN41_INTERNAL_f92238b3_4_k_cu_a17e0e13_1711004cuda3std6ranges3__45__cpo6cbeginE,(_ZN41_INTERNAL_f92238b3_4_k_cu_a17e0e13_1711004cuda3std3__45__cpo4rendE - _ZN41_INTERNAL_f92238b3_4_k_cu_a17e0e13_1711004cuda3std6ranges3__45__cpo6cbeginE)
_ZN41_INTERNAL_f92238b3_4_k_cu_a17e0e13_1711004cuda3std6ranges3__45__cpo6cbeginE:
	.zero		1
	.type		_ZN41_INTERNAL_f92238b3_4_k_cu_a17e0e13_1711004cuda3std3__45__cpo4rendE,@object
	.size		_ZN41_INTERNAL_f92238b3_4_k_cu_a17e0e13_1711004cuda3std3__45__cpo4rendE,(_ZN41_INTERNAL_f92238b3_4_k_cu_a17e0e13_1711004cuda3std6ranges3__45__cpo4nextE - _ZN41_INTERNAL_f92238b3_4_k_cu_a17e0e13_1711004cuda3std3__45__cpo4rendE)
_ZN41_INTERNAL_f92238b3_4_k_cu_a17e0e13_1711004cuda3std3__45__cpo4rendE:
	.zero		1
	.type		_ZN41_INTERNAL_f92238b3_4_k_cu_a17e0e13_1711004cuda3std6ranges3__45__cpo4nextE,@object
	.size		_ZN41_INTERNAL_f92238b3_4_k_cu_a17e0e13_1711004cuda3std6ranges3__45__cpo4nextE,(_ZN41_INTERNAL_f92238b3_4_k_cu_a17e0e13_1711004cuda3std6ranges3__45__cpo4swapE - _ZN41_INTERNAL_f92238b3_4_k_cu_a17e0e13_1711004cuda3std6ranges3__45__cpo4nextE)
_ZN41_INTERNAL_f92238b3_4_k_cu_a17e0e13_1711004cuda3std6ranges3__45__cpo4nextE:
	.zero		1
	.type		_ZN41_INTERNAL_f92238b3_4_k_cu_a17e0e13_1711004cuda3std6ranges3__45__cpo4swapE,@object
	.size		_ZN41_INTERNAL_f92238b3_4_k_cu_a17e0e13_1711004cuda3std6ranges3__45__cpo4swapE,(.L_13 - _ZN41_INTERNAL_f92238b3_4_k_cu_a17e0e13_1711004cuda3std6ranges3__45__cpo4swapE)
_ZN41_INTERNAL_f92238b3_4_k_cu_a17e0e13_1711004cuda3std6ranges3__45__cpo4swapE:
	.zero		1
.L_13:


//--------------------- .nv.constant0._ZN3cub18CUB_300001_SM_10006detail11EmptyKernelIvEEvv --------------------------
	.section	.nv.constant0._ZN3cub18CUB_300001_SM_10006detail11EmptyKernelIvEEvv,"a",@progbits
	.sectionflags	@""
	.align	4
.nv.constant0._ZN3cub18CUB_300001_SM_10006detail11EmptyKernelIvEEvv:
	.zero		896


//--------------------- SYMBOLS --------------------------

	.type		.nv.reservedSmem.offset0,@object
	.size		.nv.reservedSmem.offset0,0x4
